//
// Generated by NVIDIA NVVM Compiler
//
// Compiler Build ID: CL-36424714
// Cuda compilation tools, release 13.0, V13.0.88
// Based on NVVM 20.0.0
//

.version 9.0
.target sm_100
.address_size 64

	// .globl	_Z5helloPc
.extern .func  (.param .b32 func_retval0) vprintf
(
	.param .b64 vprintf_param_0,
	.param .b64 vprintf_param_1
)
;
.global .align 1 .b8 $str[22] = {72, 101, 108, 108, 111, 32, 102, 114, 111, 109, 32, 116, 104, 114, 101, 97, 100, 32, 37, 100, 10};

.visible .entry _Z5helloPc(
	.param .u64 .ptr .align 1 _Z5helloPc_param_0
)
{
	.local .align 8 .b8 	__local_depot0[8];
	.reg .b64 	%SP;
	.reg .b64 	%SPL;
	.reg .b32 	%r<4>;
	.reg .b64 	%rd<5>;

	mov.u64 	%SPL, __local_depot0;
	cvta.local.u64 	%SP, %SPL;
	add.u64 	%rd1, %SP, 0;
	add.u64 	%rd2, %SPL, 0;
	mov.u32 	%r1, %tid.x;
	st.local.u32 	[%rd2], %r1;
	mov.u64 	%rd3, $str;
	cvta.global.u64 	%rd4, %rd3;
	{ // callseq 0, 0
	.param .b64 param0;
	st.param.b64 	[param0], %rd4;
	.param .b64 param1;
	st.param.b64 	[param1], %rd1;
	.param .b32 retval0;
	call.uni (retval0), 
	vprintf, 
	(
	param0, 
	param1
	);
	ld.param.b32 	%r2, [retval0];
	} // callseq 0
	ret;

}


// ===== COMPILED SASS (sm_100) =====

	.target	sm_100

	.elftype	@"ET_EXEC"


//--------------------- .note.nv.tkinfo           --------------------------
	.section	.note.nv.tkinfo,"",@"SHT_NOTE"
	.sectionflags	@"SHF_NOTE_NV_TKINFO"
	.tkinfo
        /*0018*/ 	.word	0x00000002
        /*0030*/ 	.string	""
        /*0030*/ 	.string	"ptxas"
        /*0030*/ 	.string	"Cuda compilation tools, release 13.0, V13.0.88"
        /*0030*/ 	.string	"Build cuda_13.0.r13.0/compiler.36424714_0"
        /*0030*/ 	.string	"-arch sm_100 -m 64 "



//--------------------- .note.nv.cuinfo           --------------------------
	.section	.note.nv.cuinfo,"",@"SHT_NOTE"
	.sectionflags	@"SHF_NOTE_NV_CUINFO"
        /*0018*/ 	.short	0x0002
        /*001a*/ 	.short	0x0064
        /*001c*/ 	.short	0x0082
	.zero		2


//--------------------- .nv.info                  --------------------------
	.section	.nv.info,"",@"SHT_CUDA_INFO"
	.align	4


	//----- nvinfo : EIATTR_REGCOUNT
	.align		4
        /*0000*/ 	.byte	0x04, 0x2f
        /*0002*/ 	.short	(.L_2 - .L_1)
	.align		4
.L_1:
        /*0004*/ 	.word	index@(_Z5helloPc)
        /*0008*/ 	.word	0x00000018


	//----- nvinfo : EIATTR_FRAME_SIZE
	.align		4
.L_2:
        /*000c*/ 	.byte	0x04, 0x11
        /*000e*/ 	.short	(.L_4 - .L_3)
	.align		4
.L_3:
        /*0010*/ 	.word	index@(_Z5helloPc)
        /*0014*/ 	.word	0x00000008


	//----- nvinfo : EIATTR_MIN_STACK_SIZE
	.align		4
.L_4:
        /*0018*/ 	.byte	0x04, 0x12
        /*001a*/ 	.short	(.L_6 - .L_5)
	.align		4
.L_5:
        /*001c*/ 	.word	index@(_Z5helloPc)
        /*0020*/ 	.word	0x00000008
.L_6:


//--------------------- .nv.compat                --------------------------
	.section	.nv.compat,"",@"SHT_CUDA_COMPAT_INFO"
	.align	4
        /*0000*/ 	.byte	0x02, 0x09, 0x00, 0x00, 0x02, 0x02, 0x01, 0x00, 0x02, 0x05, 0x05, 0x00, 0x03, 0x07, 0x01, 0x01
        /*0010*/ 	.byte	0x02, 0x03, 0x00, 0x00, 0x02, 0x06, 0x01, 0x00, 0x04, 0x0b, 0x08, 0x00, 0x09, 0x00, 0x00, 0x00
        /*0020*/ 	.byte	0x00, 0x00, 0x00, 0x00


//--------------------- .nv.info._Z5helloPc       --------------------------
	.section	.nv.info._Z5helloPc,"",@"SHT_CUDA_INFO"
	.sectionflags	@""
	.align	4


	//----- nvinfo : EIATTR_CUDA_API_VERSION
	.align		4
        /*0000*/ 	.byte	0x04, 0x37
        /*0002*/ 	.short	(.L_8 - .L_7)
.L_7:
        /*0004*/ 	.word	0x00000082


	//----- nvinfo : EIATTR_KPARAM_INFO
	.align		4
.L_8:
        /*0008*/ 	.byte	0x04, 0x17
        /*000a*/ 	.short	(.L_10 - .L_9)
.L_9:
        /*000c*/ 	.word	0x00000000
        /*0010*/ 	.short	0x0000
        /*0012*/ 	.short	0x0000
        /*0014*/ 	.byte	0x00, 0xf5, 0x21, 0x00


	//----- nvinfo : EIATTR_SPARSE_MMA_MASK
	.align		4
.L_10:
        /*0018*/ 	.byte	0x03, 0x50
        /*001a*/ 	.short	0x0000


	//----- nvinfo : EIATTR_MAXREG_COUNT
	.align		4
        /*001c*/ 	.byte	0x03, 0x1b
        /*001e*/ 	.short	0x00ff


	//----- nvinfo : EIATTR_EXTERNS
	.align		4
        /*0020*/ 	.byte	0x04, 0x0f
        /*0022*/ 	.short	(.L_12 - .L_11)


	//   ....[0]....
	.align		4
.L_11:
        /*0024*/ 	.word	index@(vprintf)


	//----- nvinfo : EIATTR_MERCURY_ISA_VERSION
	.align		4
.L_12:
        /*0028*/ 	.byte	0x03, 0x5f
        /*002a*/ 	.short	0x0101


	//----- nvinfo : EIATTR_VRC_CTA_INIT_COUNT
	.align		4
        /*002c*/ 	.byte	0x02, 0x4a
	.zero		1
	.zero		1


	//----- nvinfo : EIATTR_SYSCALL_OFFSETS
	.align		4
        /*0030*/ 	.byte	0x04, 0x46
        /*0032*/ 	.short	(.L_14 - .L_13)


	//   ....[0]....
.L_13:
        /*0034*/ 	.word	0x000000e0


	//----- nvinfo : EIATTR_EXIT_INSTR_OFFSETS
	.align		4
.L_14:
        /*0038*/ 	.byte	0x04, 0x1c
        /*003a*/ 	.short	(.L_16 - .L_15)


	//   ....[0]....
.L_15:
        /*003c*/ 	.word	0x000000f0


	//----- nvinfo : EIATTR_CBANK_PARAM_SIZE
	.align		4
.L_16:
        /*0040*/ 	.byte	0x03, 0x19
        /*0042*/ 	.short	0x0008


	//----- nvinfo : EIATTR_PARAM_CBANK
	.align		4
        /*0044*/ 	.byte	0x04, 0x0a
        /*0046*/ 	.short	(.L_18 - .L_17)
	.align		4
.L_17:
        /*0048*/ 	.word	index@(.nv.constant0._Z5helloPc)
        /*004c*/ 	.short	0x0380
        /*004e*/ 	.short	0x0008


	//----- nvinfo : EIATTR_SW_WAR
	.align		4
.L_18:
        /*0050*/ 	.byte	0x04, 0x36
        /*0052*/ 	.short	(.L_20 - .L_19)
.L_19:
        /*0054*/ 	.word	0x00000008
.L_20:


//--------------------- .nv.callgraph             --------------------------
	.section	.nv.callgraph,"",@"SHT_CUDA_CALLGRAPH"
	.align	4
	.sectionentsize	8
	.align		4
        /*0000*/ 	.word	0x00000000
	.align		4
        /*0004*/ 	.word	0xffffffff
	.align		4
        /*0008*/ 	.word	index@(_Z5helloPc)
	.align		4
        /*000c*/ 	.word	index@(vprintf)
	.align		4
        /*0010*/ 	.word	0x00000000
	.align		4
        /*0014*/ 	.word	0xfffffffe
	.align		4
        /*0018*/ 	.word	0x00000000
	.align		4
        /*001c*/ 	.word	0xfffffffd
	.align		4
        /*0020*/ 	.word	0x00000000
	.align		4
        /*0024*/ 	.word	0xfffffffc


//--------------------- .nv.constant4             --------------------------
	.section	.nv.constant4,"a",@progbits
	.align	8
	.align		8
.nv.constant4:
        /*0000*/ 	.dword	vprintf
	.align		8
        /*0008*/ 	.dword	$str


//--------------------- .text._Z5helloPc          --------------------------
	.section	.text._Z5helloPc,"ax",@progbits
	.align	128
        .global         _Z5helloPc
        .type           _Z5helloPc,@function
        .size           _Z5helloPc,(.L_x_2 - _Z5helloPc)
        .other          _Z5helloPc,@"STO_CUDA_ENTRY STV_DEFAULT"
_Z5helloPc:
.text._Z5helloPc:
[----:B------:R-:W0:Y:S01]  /*0000*/  LDC R1, c[0x0][0x37c] ;  /* 0x0000df00ff017b82 */ /* 0x000e220000000800 */
[----:B------:R-:W1:Y:S01]  /*0010*/  S2R R8, SR_TID.X ;  /* 0x0000000000087919 */ /* 0x000e620000002100 */
[----:B0-----:R-:W-:Y:S01]  /*0020*/  VIADD R1, R1, 0xfffffff8 ;  /* 0xfffffff801017836 */ /* 0x001fe20000000000 */
[----:B------:R-:W-:Y:S01]  /*0030*/  MOV R0, 0x0 ;  /* 0x0000000000007802 */ /* 0x000fe20000000f00 */
[----:B------:R-:W0:Y:S04]  /*0040*/  LDCU UR4, c[0x0][0x2f8] ;  /* 0x00005f00ff0477ac */ /* 0x000e280008000800 */
[----:B------:R2:W3:Y:S01]  /*0050*/  LDC.64 R2, c[0x4][R0] ;  /* 0x0100000000027b82 */ /* 0x0004e20000000a00 */
[----:B------:R-:W4:Y:S01]  /*0060*/  LDCU.64 UR6, c[0x4][0x8] ;  /* 0x01000100ff0677ac */ /* 0x000f220008000a00 */
[----:B------:R-:W5:Y:S01]  /*0070*/  LDCU UR5, c[0x0][0x2fc] ;  /* 0x00005f80ff0577ac */ /* 0x000f620008000800 */
[----:B0-----:R-:W-:Y:S01]  /*0080*/  IADD3 R6, P0, PT, R1, UR4, RZ ;  /* 0x0000000401067c10 */ /* 0x001fe2000ff1e0ff */
[----:B----4-:R-:W-:Y:S01]  /*0090*/  IMAD.U32 R4, RZ, RZ, UR6 ;  /* 0x00000006ff047e24 */ /* 0x010fe2000f8e00ff */
[----:B------:R-:W-:-:S03]  /*00a0*/  MOV R5, UR7 ;  /* 0x0000000700057c02 */ /* 0x000fc60008000f00 */
[----:B-----5:R-:W-:Y:S01]  /*00b0*/  IMAD.X R7, RZ, RZ, UR5, P0 ;  /* 0x00000005ff077e24 */ /* 0x020fe200080e06ff */
[----:B-1----:R2:W-:Y:S07]  /*00c0*/  STL [R1], R8 ;  /* 0x0000000801007387 */ /* 0x0025ee0000100800 */
[----:B------:R-:W-:-:S07]  /*00d0*/  LEPC R20, `(.L_x_0) ;  /* 0x000000001014794e */ /* 0x000fce0000000000 */
[----:B--23--:R-:W-:Y:S05]  /*00e0*/  CALL.ABS.NOINC R2 ;  /* 0x0000000002007343 */ /* 0x00cfea0003c00000 */
.L_x_0:
[----:B------:R-:W-:Y:S05]  /*00f0*/  EXIT ;  /* 0x000000000000794d */ /* 0x000fea0003800000 */
.L_x_1:
[----:B------:R-:W-:-:S00]  /*0100*/  BRA `(.L_x_1) ;  /* 0xfffffffc00fc7947 */ /* 0x000fc0000383ffff */
[----:B------:R-:W-:-:S00]  /*0110*/  NOP ;  /* 0x0000000000007918 */ /* 0x000fc00000000000 */
        /* <DEDUP_REMOVED lines=14> */
.L_x_2:


//--------------------- .nv.global.init           --------------------------
	.section	.nv.global.init,"aw",@progbits
.nv.global.init:
	.type		$str,@object
	.size		$str,(.L_0 - $str)
$str:
        /*0000*/ 	.byte	0x48, 0x65, 0x6c, 0x6c, 0x6f, 0x20, 0x66, 0x72, 0x6f, 0x6d, 0x20, 0x74, 0x68, 0x72, 0x65, 0x61
        /*0010*/ 	.byte	0x64, 0x20, 0x25, 0x64, 0x0a, 0x00
.L_0:


//--------------------- .nv.shared.reserved.0     --------------------------
	.section	.nv.shared.reserved.0,"aw",@nobits
	.weak		__nv_reservedSMEM_offset_0_alias
	.size		__nv_reservedSMEM_offset_0_alias, 0, 64
	.other		__nv_reservedSMEM_offset_0_alias,@"STO_CUDA_RESERVED_SHARED STV_DEFAULT"
__nv_reservedSMEM_offset_0_alias:
	.zero		0
	.zero		64


//--------------------- .nv.constant0._Z5helloPc  --------------------------
	.section	.nv.constant0._Z5helloPc,"a",@progbits
	.sectionflags	@""
	.align	4
.nv.constant0._Z5helloPc:
	.zero		904


//--------------------- SYMBOLS --------------------------

	.type		.nv.reservedSmem.offset0,@object
	.size		.nv.reservedSmem.offset0,0x4
	.type		vprintf,@function
